//
// Generated by NVIDIA NVVM Compiler
//
// Compiler Build ID: CL-36424714
// Cuda compilation tools, release 13.0, V13.0.88
// Based on NVVM 20.0.0
//

.version 9.0
.target sm_100
.address_size 64

	// .globl	_Z20counting_sort_kernelPiS_S_S_ii
.extern .shared .align 16 .b8 temp[];
.extern .shared .align 16 .b8 s[];

.visible .entry _Z20counting_sort_kernelPiS_S_S_ii(
	.param .u64 .ptr .align 1 _Z20counting_sort_kernelPiS_S_S_ii_param_0,
	.param .u64 .ptr .align 1 _Z20counting_sort_kernelPiS_S_S_ii_param_1,
	.param .u64 .ptr .align 1 _Z20counting_sort_kernelPiS_S_S_ii_param_2,
	.param .u64 .ptr .align 1 _Z20counting_sort_kernelPiS_S_S_ii_param_3,
	.param .u32 _Z20counting_sort_kernelPiS_S_S_ii_param_4,
	.param .u32 _Z20counting_sort_kernelPiS_S_S_ii_param_5
)
{
	.reg .pred 	%p<7>;
	.reg .b32 	%r<52>;
	.reg .b64 	%rd<16>;

	ld.param.u64 	%rd4, [_Z20counting_sort_kernelPiS_S_S_ii_param_1];
	ld.param.u64 	%rd6, [_Z20counting_sort_kernelPiS_S_S_ii_param_2];
	ld.param.u64 	%rd5, [_Z20counting_sort_kernelPiS_S_S_ii_param_3];
	ld.param.u32 	%r18, [_Z20counting_sort_kernelPiS_S_S_ii_param_5];
	cvta.to.global.u64 	%rd1, %rd6;
	mov.u32 	%r20, %ctaid.x;
	mov.u32 	%r21, %ntid.x;
	mov.u32 	%r1, %tid.x;
	mad.lo.s32 	%r2, %r20, %r21, %r1;
	add.s32 	%r3, %r18, 1;
	setp.eq.s32 	%p1, %r1, 0;
	mov.b32 	%r47, 0;
	@%p1 bra 	$L__BB0_2;
	add.s32 	%r22, %r1, -1;
	mul.wide.u32 	%rd7, %r22, 4;
	add.s64 	%rd8, %rd1, %rd7;
	ld.global.u32 	%r47, [%rd8];
$L__BB0_2:
	shl.b32 	%r24, %r1, 2;
	mov.u32 	%r25, temp;
	add.s32 	%r6, %r25, %r24;
	st.shared.u32 	[%r6], %r47;
	setp.lt.s32 	%p2, %r18, 1;
	mov.b32 	%r50, 0;
	@%p2 bra 	$L__BB0_7;
	mov.b32 	%r49, 0;
	mov.b32 	%r48, 1;
$L__BB0_4:
	xor.b32  	%r50, %r49, 1;
	bar.sync 	0;
	mul.lo.s32 	%r10, %r49, %r3;
	shl.b32 	%r28, %r10, 2;
	add.s32 	%r29, %r6, %r28;
	ld.shared.u32 	%r11, [%r29];
	mul.lo.s32 	%r30, %r50, %r3;
	shl.b32 	%r31, %r30, 2;
	add.s32 	%r12, %r6, %r31;
	st.shared.u32 	[%r12], %r11;
	setp.lt.u32 	%p3, %r1, %r48;
	@%p3 bra 	$L__BB0_6;
	add.s32 	%r32, %r10, %r1;
	sub.s32 	%r33, %r32, %r48;
	shl.b32 	%r34, %r33, 2;
	add.s32 	%r36, %r25, %r34;
	ld.shared.u32 	%r37, [%r36];
	add.s32 	%r38, %r11, %r37;
	st.shared.u32 	[%r12], %r38;
$L__BB0_6:
	shl.b32 	%r48, %r48, 1;
	setp.le.s32 	%p4, %r48, %r18;
	mov.u32 	%r49, %r50;
	@%p4 bra 	$L__BB0_4;
$L__BB0_7:
	cvta.to.global.u64 	%rd9, %rd5;
	bar.sync 	0;
	mul.lo.s32 	%r39, %r50, %r3;
	shl.b32 	%r40, %r39, 2;
	add.s32 	%r41, %r6, %r40;
	ld.shared.u32 	%r42, [%r41];
	mul.wide.u32 	%rd10, %r1, 4;
	add.s64 	%rd11, %rd9, %rd10;
	st.global.u32 	[%rd11], %r42;
	mul.wide.s32 	%rd12, %r2, 4;
	add.s64 	%rd13, %rd9, %rd12;
	ld.global.u32 	%r15, [%rd13];
	add.s64 	%rd2, %rd1, %rd12;
	ld.global.u32 	%r43, [%rd2];
	setp.lt.s32 	%p5, %r43, 1;
	@%p5 bra 	$L__BB0_10;
	cvta.to.global.u64 	%rd3, %rd4;
	mov.b32 	%r51, 0;
$L__BB0_9:
	add.s32 	%r45, %r51, %r15;
	mul.wide.s32 	%rd14, %r45, 4;
	add.s64 	%rd15, %rd3, %rd14;
	st.global.u32 	[%rd15], %r2;
	add.s32 	%r51, %r51, 1;
	ld.global.u32 	%r46, [%rd2];
	setp.lt.s32 	%p6, %r51, %r46;
	@%p6 bra 	$L__BB0_9;
$L__BB0_10:
	ret;

}
	// .globl	_Z21histogram_kernel_fastPiS_ii
.visible .entry _Z21histogram_kernel_fastPiS_ii(
	.param .u64 .ptr .align 1 _Z21histogram_kernel_fastPiS_ii_param_0,
	.param .u64 .ptr .align 1 _Z21histogram_kernel_fastPiS_ii_param_1,
	.param .u32 _Z21histogram_kernel_fastPiS_ii_param_2,
	.param .u32 _Z21histogram_kernel_fastPiS_ii_param_3
)
{
	.reg .pred 	%p<9>;
	.reg .b32 	%r<60>;
	.reg .b64 	%rd<15>;

	ld.param.u64 	%rd3, [_Z21histogram_kernel_fastPiS_ii_param_0];
	ld.param.u64 	%rd2, [_Z21histogram_kernel_fastPiS_ii_param_1];
	ld.param.u32 	%r14, [_Z21histogram_kernel_fastPiS_ii_param_2];
	ld.param.u32 	%r15, [_Z21histogram_kernel_fastPiS_ii_param_3];
	cvta.to.global.u64 	%rd1, %rd3;
	mov.u32 	%r1, %tid.x;
	setp.ge.u32 	%p1, %r1, %r15;
	shl.b32 	%r16, %r1, 2;
	mov.u32 	%r17, s;
	add.s32 	%r2, %r17, %r16;
	@%p1 bra 	$L__BB1_2;
	mov.b32 	%r18, 0;
	st.shared.u32 	[%r2], %r18;
$L__BB1_2:
	bar.sync 	0;
	mov.u32 	%r19, %ctaid.x;
	mov.u32 	%r20, %ntid.x;
	mad.lo.s32 	%r58, %r19, %r20, %r1;
	mov.u32 	%r21, %nctaid.x;
	mul.lo.s32 	%r4, %r20, %r21;
	setp.ge.s32 	%p2, %r58, %r14;
	@%p2 bra 	$L__BB1_9;
	add.s32 	%r22, %r58, %r4;
	max.s32 	%r23, %r14, %r22;
	setp.lt.s32 	%p3, %r22, %r14;
	selp.u32 	%r24, 1, 0, %p3;
	add.s32 	%r25, %r22, %r24;
	sub.s32 	%r26, %r23, %r25;
	div.u32 	%r27, %r26, %r4;
	add.s32 	%r5, %r27, %r24;
	and.b32  	%r28, %r5, 3;
	setp.eq.s32 	%p4, %r28, 3;
	@%p4 bra 	$L__BB1_6;
	add.s32 	%r29, %r5, 1;
	and.b32  	%r30, %r29, 3;
	neg.s32 	%r56, %r30;
$L__BB1_5:
	.pragma "nounroll";
	mul.wide.s32 	%rd4, %r58, 4;
	add.s64 	%rd5, %rd1, %rd4;
	ld.global.u32 	%r31, [%rd5];
	shl.b32 	%r32, %r31, 2;
	add.s32 	%r34, %r17, %r32;
	atom.shared.add.u32 	%r35, [%r34], 1;
	add.s32 	%r58, %r58, %r4;
	add.s32 	%r56, %r56, 1;
	setp.ne.s32 	%p5, %r56, 0;
	@%p5 bra 	$L__BB1_5;
$L__BB1_6:
	setp.lt.u32 	%p6, %r5, 3;
	@%p6 bra 	$L__BB1_9;
	mul.wide.s32 	%rd8, %r4, 4;
	shl.b32 	%r53, %r4, 2;
$L__BB1_8:
	mul.wide.s32 	%rd6, %r58, 4;
	add.s64 	%rd7, %rd1, %rd6;
	ld.global.u32 	%r36, [%rd7];
	shl.b32 	%r37, %r36, 2;
	add.s32 	%r39, %r17, %r37;
	atom.shared.add.u32 	%r40, [%r39], 1;
	add.s64 	%rd9, %rd7, %rd8;
	ld.global.u32 	%r41, [%rd9];
	shl.b32 	%r42, %r41, 2;
	add.s32 	%r43, %r17, %r42;
	atom.shared.add.u32 	%r44, [%r43], 1;
	add.s64 	%rd10, %rd9, %rd8;
	ld.global.u32 	%r45, [%rd10];
	shl.b32 	%r46, %r45, 2;
	add.s32 	%r47, %r17, %r46;
	atom.shared.add.u32 	%r48, [%r47], 1;
	add.s64 	%rd11, %rd10, %rd8;
	ld.global.u32 	%r49, [%rd11];
	shl.b32 	%r50, %r49, 2;
	add.s32 	%r51, %r17, %r50;
	atom.shared.add.u32 	%r52, [%r51], 1;
	add.s32 	%r58, %r53, %r58;
	setp.lt.s32 	%p7, %r58, %r14;
	@%p7 bra 	$L__BB1_8;
$L__BB1_9:
	setp.ge.u32 	%p8, %r1, %r15;
	bar.sync 	0;
	@%p8 bra 	$L__BB1_11;
	cvta.to.global.u64 	%rd12, %rd2;
	mul.wide.u32 	%rd13, %r1, 4;
	add.s64 	%rd14, %rd12, %rd13;
	ld.shared.u32 	%r54, [%r2];
	atom.global.add.u32 	%r55, [%rd14], %r54;
$L__BB1_11:
	ret;

}


// ===== COMPILED SASS (sm_100) =====

	.target	sm_100

	.elftype	@"ET_EXEC"


//--------------------- .note.nv.tkinfo           --------------------------
	.section	.note.nv.tkinfo,"",@"SHT_NOTE"
	.sectionflags	@"SHF_NOTE_NV_TKINFO"
	.tkinfo
        /*0018*/ 	.word	0x00000002
        /*0030*/ 	.string	""
        /*0030*/ 	.string	"ptxas"
        /*0030*/ 	.string	"Cuda compilation tools, release 13.0, V13.0.88"
        /*0030*/ 	.string	"Build cuda_13.0.r13.0/compiler.36424714_0"
        /*0030*/ 	.string	"-arch sm_100 -m 64 "



//--------------------- .note.nv.cuinfo           --------------------------
	.section	.note.nv.cuinfo,"",@"SHT_NOTE"
	.sectionflags	@"SHF_NOTE_NV_CUINFO"
        /*0018*/ 	.short	0x0002
        /*001a*/ 	.short	0x0064
        /*001c*/ 	.short	0x0082
	.zero		2


//--------------------- .nv.info                  --------------------------
	.section	.nv.info,"",@"SHT_CUDA_INFO"
	.align	4


	//----- nvinfo : EIATTR_REGCOUNT
	.align		4
        /*0000*/ 	.byte	0x04, 0x2f
        /*0002*/ 	.short	(.L_1 - .L_0)
	.align		4
.L_0:
        /*0004*/ 	.word	index@(_Z20counting_sort_kernelPiS_S_S_ii)
        /*0008*/ 	.word	0x0000000e


	//----- nvinfo : EIATTR_FRAME_SIZE
	.align		4
.L_1:
        /*000c*/ 	.byte	0x04, 0x11
        /*000e*/ 	.short	(.L_3 - .L_2)
	.align		4
.L_2:
        /*0010*/ 	.word	index@(_Z20counting_sort_kernelPiS_S_S_ii)
        /*0014*/ 	.word	0x00000000


	//----- nvinfo : EIATTR_REGCOUNT
	.align		4
.L_3:
        /*0018*/ 	.byte	0x04, 0x2f
        /*001a*/ 	.short	(.L_5 - .L_4)
	.align		4
.L_4:
        /*001c*/ 	.word	index@(_Z21histogram_kernel_fastPiS_ii)
        /*0020*/ 	.word	0x00000015


	//----- nvinfo : EIATTR_FRAME_SIZE
	.align		4
.L_5:
        /*0024*/ 	.byte	0x04, 0x11
        /*0026*/ 	.short	(.L_7 - .L_6)
	.align		4
.L_6:
        /*0028*/ 	.word	index@(_Z21histogram_kernel_fastPiS_ii)
        /*002c*/ 	.word	0x00000000


	//----- nvinfo : EIATTR_MIN_STACK_SIZE
	.align		4
.L_7:
        /*0030*/ 	.byte	0x04, 0x12
        /*0032*/ 	.short	(.L_9 - .L_8)
	.align		4
.L_8:
        /*0034*/ 	.word	index@(_Z21histogram_kernel_fastPiS_ii)
        /*0038*/ 	.word	0x00000000


	//----- nvinfo : EIATTR_MIN_STACK_SIZE
	.align		4
.L_9:
        /*003c*/ 	.byte	0x04, 0x12
        /*003e*/ 	.short	(.L_11 - .L_10)
	.align		4
.L_10:
        /*0040*/ 	.word	index@(_Z20counting_sort_kernelPiS_S_S_ii)
        /*0044*/ 	.word	0x00000000
.L_11:


//--------------------- .nv.compat                --------------------------
	.section	.nv.compat,"",@"SHT_CUDA_COMPAT_INFO"
	.align	4
        /*0000*/ 	.byte	0x02, 0x09, 0x00, 0x00, 0x02, 0x02, 0x01, 0x00, 0x02, 0x05, 0x05, 0x00, 0x03, 0x07, 0x01, 0x01
        /*0010*/ 	.byte	0x02, 0x03, 0x00, 0x00, 0x02, 0x06, 0x01, 0x00, 0x04, 0x0b, 0x08, 0x00, 0x09, 0x00, 0x00, 0x00
        /*0020*/ 	.byte	0x00, 0x00, 0x00, 0x00


//--------------------- .nv.info._Z21histogram_kernel_fastPiS_ii --------------------------
	.section	.nv.info._Z21histogram_kernel_fastPiS_ii,"",@"SHT_CUDA_INFO"
	.sectionflags	@""
	.align	4


	//----- nvinfo : EIATTR_CUDA_API_VERSION
	.align		4
        /*0000*/ 	.byte	0x04, 0x37
        /*0002*/ 	.short	(.L_13 - .L_12)
.L_12:
        /*0004*/ 	.word	0x00000082


	//----- nvinfo : EIATTR_KPARAM_INFO
	.align		4
.L_13:
        /*0008*/ 	.byte	0x04, 0x17
        /*000a*/ 	.short	(.L_15 - .L_14)
.L_14:
        /*000c*/ 	.word	0x00000000
        /*0010*/ 	.short	0x0003
        /*0012*/ 	.short	0x0014
        /*0014*/ 	.byte	0x00, 0xf0, 0x11, 0x00


	//----- nvinfo : EIATTR_KPARAM_INFO
	.align		4
.L_15:
        /*0018*/ 	.byte	0x04, 0x17
        /*001a*/ 	.short	(.L_17 - .L_16)
.L_16:
        /*001c*/ 	.word	0x00000000
        /*0020*/ 	.short	0x0002
        /*0022*/ 	.short	0x0010
        /*0024*/ 	.byte	0x00, 0xf0, 0x11, 0x00


	//----- nvinfo : EIATTR_KPARAM_INFO
	.align		4
.L_17:
        /*0028*/ 	.byte	0x04, 0x17
        /*002a*/ 	.short	(.L_19 - .L_18)
.L_18:
        /*002c*/ 	.word	0x00000000
        /*0030*/ 	.short	0x0001
        /*0032*/ 	.short	0x0008
        /*0034*/ 	.byte	0x00, 0xf5, 0x21, 0x00


	//----- nvinfo : EIATTR_KPARAM_INFO
	.align		4
.L_19:
        /*0038*/ 	.byte	0x04, 0x17
        /*003a*/ 	.short	(.L_21 - .L_20)
.L_20:
        /*003c*/ 	.word	0x00000000
        /*0040*/ 	.short	0x0000
        /*0042*/ 	.short	0x0000
        /*0044*/ 	.byte	0x00, 0xf5, 0x21, 0x00


	//----- nvinfo : EIATTR_SPARSE_MMA_MASK
	.align		4
.L_21:
        /*0048*/ 	.byte	0x03, 0x50
        /*004a*/ 	.short	0x0000


	//----- nvinfo : EIATTR_MAXREG_COUNT
	.align		4
        /*004c*/ 	.byte	0x03, 0x1b
        /*004e*/ 	.short	0x00ff


	//----- nvinfo : EIATTR_NUM_BARRIERS
	.align		4
        /*0050*/ 	.byte	0x02, 0x4c
        /*0052*/ 	.byte	0x01
	.zero		1


	//----- nvinfo : EIATTR_MERCURY_ISA_VERSION
	.align		4
        /*0054*/ 	.byte	0x03, 0x5f
        /*0056*/ 	.short	0x0101


	//----- nvinfo : EIATTR_VRC_CTA_INIT_COUNT
	.align		4
        /*0058*/ 	.byte	0x02, 0x4a
	.zero		1
	.zero		1


	//----- nvinfo : EIATTR_EXIT_INSTR_OFFSETS
	.align		4
        /*005c*/ 	.byte	0x04, 0x1c
        /*005e*/ 	.short	(.L_23 - .L_22)


	//   ....[0]....
.L_22:
        /*0060*/ 	.word	0x00000550


	//   ....[1]....
        /*0064*/ 	.word	0x000005a0


	//----- nvinfo : EIATTR_CRS_STACK_SIZE
	.align		4
.L_23:
        /*0068*/ 	.byte	0x04, 0x1e
        /*006a*/ 	.short	(.L_25 - .L_24)
.L_24:
        /*006c*/ 	.word	0x00000000


	//----- nvinfo : EIATTR_CBANK_PARAM_SIZE
	.align		4
.L_25:
        /*0070*/ 	.byte	0x03, 0x19
        /*0072*/ 	.short	0x0018


	//----- nvinfo : EIATTR_PARAM_CBANK
	.align		4
        /*0074*/ 	.byte	0x04, 0x0a
        /*0076*/ 	.short	(.L_27 - .L_26)
	.align		4
.L_26:
        /*0078*/ 	.word	index@(.nv.constant0._Z21histogram_kernel_fastPiS_ii)
        /*007c*/ 	.short	0x0380
        /*007e*/ 	.short	0x0018


	//----- nvinfo : EIATTR_SW_WAR
	.align		4
.L_27:
        /*0080*/ 	.byte	0x04, 0x36
        /*0082*/ 	.short	(.L_29 - .L_28)
.L_28:
        /*0084*/ 	.word	0x00000008
.L_29:


//--------------------- .nv.info._Z20counting_sort_kernelPiS_S_S_ii --------------------------
	.section	.nv.info._Z20counting_sort_kernelPiS_S_S_ii,"",@"SHT_CUDA_INFO"
	.sectionflags	@""
	.align	4


	//----- nvinfo : EIATTR_CUDA_API_VERSION
	.align		4
        /*0000*/ 	.byte	0x04, 0x37
        /*0002*/ 	.short	(.L_31 - .L_30)
.L_30:
        /*0004*/ 	.word	0x00000082


	//----- nvinfo : EIATTR_KPARAM_INFO
	.align		4
.L_31:
        /*0008*/ 	.byte	0x04, 0x17
        /*000a*/ 	.short	(.L_33 - .L_32)
.L_32:
        /*000c*/ 	.word	0x00000000
        /*0010*/ 	.short	0x0005
        /*0012*/ 	.short	0x0024
        /*0014*/ 	.byte	0x00, 0xf0, 0x11, 0x00


	//----- nvinfo : EIATTR_KPARAM_INFO
	.align		4
.L_33:
        /*0018*/ 	.byte	0x04, 0x17
        /*001a*/ 	.short	(.L_35 - .L_34)
.L_34:
        /*001c*/ 	.word	0x00000000
        /*0020*/ 	.short	0x0004
        /*0022*/ 	.short	0x0020
        /*0024*/ 	.byte	0x00, 0xf0, 0x11, 0x00


	//----- nvinfo : EIATTR_KPARAM_INFO
	.align		4
.L_35:
        /*0028*/ 	.byte	0x04, 0x17
        /*002a*/ 	.short	(.L_37 - .L_36)
.L_36:
        /*002c*/ 	.word	0x00000000
        /*0030*/ 	.short	0x0003
        /*0032*/ 	.short	0x0018
        /*0034*/ 	.byte	0x00, 0xf5, 0x21, 0x00


	//----- nvinfo : EIATTR_KPARAM_INFO
	.align		4
.L_37:
        /*0038*/ 	.byte	0x04, 0x17
        /*003a*/ 	.short	(.L_39 - .L_38)
.L_38:
        /*003c*/ 	.word	0x00000000
        /*0040*/ 	.short	0x0002
        /*0042*/ 	.short	0x0010
        /*0044*/ 	.byte	0x00, 0xf5, 0x21, 0x00


	//----- nvinfo : EIATTR_KPARAM_INFO
	.align		4
.L_39:
        /*0048*/ 	.byte	0x04, 0x17
        /*004a*/ 	.short	(.L_41 - .L_40)
.L_40:
        /*004c*/ 	.word	0x00000000
        /*0050*/ 	.short	0x0001
        /*0052*/ 	.short	0x0008
        /*0054*/ 	.byte	0x00, 0xf5, 0x21, 0x00


	//----- nvinfo : EIATTR_KPARAM_INFO
	.align		4
.L_41:
        /*0058*/ 	.byte	0x04, 0x17
        /*005a*/ 	.short	(.L_43 - .L_42)
.L_42:
        /*005c*/ 	.word	0x00000000
        /*0060*/ 	.short	0x0000
        /*0062*/ 	.short	0x0000
        /*0064*/ 	.byte	0x00, 0xf5, 0x21, 0x00


	//----- nvinfo : EIATTR_SPARSE_MMA_MASK
	.align		4
.L_43:
        /*0068*/ 	.byte	0x03, 0x50
        /*006a*/ 	.short	0x0000


	//----- nvinfo : EIATTR_MAXREG_COUNT
	.align		4
        /*006c*/ 	.byte	0x03, 0x1b
        /*006e*/ 	.short	0x00ff


	//----- nvinfo : EIATTR_NUM_BARRIERS
	.align		4
        /*0070*/ 	.byte	0x02, 0x4c
        /*0072*/ 	.byte	0x01
	.zero		1


	//----- nvinfo : EIATTR_MERCURY_ISA_VERSION
	.align		4
        /*0074*/ 	.byte	0x03, 0x5f
        /*0076*/ 	.short	0x0101


	//----- nvinfo : EIATTR_VRC_CTA_INIT_COUNT
	.align		4
        /*0078*/ 	.byte	0x02, 0x4a
	.zero		1
	.zero		1


	//----- nvinfo : EIATTR_EXIT_INSTR_OFFSETS
	.align		4
        /*007c*/ 	.byte	0x04, 0x1c
        /*007e*/ 	.short	(.L_45 - .L_44)


	//   ....[0]....
.L_44:
        /*0080*/ 	.word	0x00000350


	//   ....[1]....
        /*0084*/ 	.word	0x00000410


	//----- nvinfo : EIATTR_CRS_STACK_SIZE
	.align		4
.L_45:
        /*0088*/ 	.byte	0x04, 0x1e
        /*008a*/ 	.short	(.L_47 - .L_46)
.L_46:
        /*008c*/ 	.word	0x00000000


	//----- nvinfo : EIATTR_CBANK_PARAM_SIZE
	.align		4
.L_47:
        /*0090*/ 	.byte	0x03, 0x19
        /*0092*/ 	.short	0x0028


	//----- nvinfo : EIATTR_PARAM_CBANK
	.align		4
        /*0094*/ 	.byte	0x04, 0x0a
        /*0096*/ 	.short	(.L_49 - .L_48)
	.align		4
.L_48:
        /*0098*/ 	.word	index@(.nv.constant0._Z20counting_sort_kernelPiS_S_S_ii)
        /*009c*/ 	.short	0x0380
        /*009e*/ 	.short	0x0028


	//----- nvinfo : EIATTR_SW_WAR
	.align		4
.L_49:
        /*00a0*/ 	.byte	0x04, 0x36
        /*00a2*/ 	.short	(.L_51 - .L_50)
.L_50:
        /*00a4*/ 	.word	0x00000008
.L_51:


//--------------------- .nv.callgraph             --------------------------
	.section	.nv.callgraph,"",@"SHT_CUDA_CALLGRAPH"
	.align	4
	.sectionentsize	8
	.align		4
        /*0000*/ 	.word	0x00000000
	.align		4
        /*0004*/ 	.word	0xffffffff
	.align		4
        /*0008*/ 	.word	0x00000000
	.align		4
        /*000c*/ 	.word	0xfffffffe
	.align		4
        /*0010*/ 	.word	0x00000000
	.align		4
        /*0014*/ 	.word	0xfffffffd
	.align		4
        /*0018*/ 	.word	0x00000000
	.align		4
        /*001c*/ 	.word	0xfffffffc


//--------------------- .text._Z21histogram_kernel_fastPiS_ii --------------------------
	.section	.text._Z21histogram_kernel_fastPiS_ii,"ax",@progbits
	.align	128
        .global         _Z21histogram_kernel_fastPiS_ii
        .type           _Z21histogram_kernel_fastPiS_ii,@function
        .size           _Z21histogram_kernel_fastPiS_ii,(.L_x_11 - _Z21histogram_kernel_fastPiS_ii)
        .other          _Z21histogram_kernel_fastPiS_ii,@"STO_CUDA_ENTRY STV_DEFAULT"
_Z21histogram_kernel_fastPiS_ii:
.text._Z21histogram_kernel_fastPiS_ii:
[----:B------:R-:W-:Y:S01]  /*0000*/  LDC R1, c[0x0][0x37c] ;  /* 0x0000df00ff017b82 */ /* 0x000fe20000000800 */
[----:B------:R-:W0:Y:S01]  /*0010*/  S2R R0, SR_TID.X ;  /* 0x0000000000007919 */ /* 0x000e220000002100 */
[----:B------:R-:W0:Y:S06]  /*0020*/  LDCU UR7, c[0x0][0x394] ;  /* 0x00007280ff0777ac */ /* 0x000e2c0008000800 */
[----:B------:R-:W1:Y:S01]  /*0030*/  S2UR UR5, SR_CgaCtaId ;  /* 0x00000000000579c3 */ /* 0x000e620000008800 */
[----:B------:R-:W-:Y:S01]  /*0040*/  BSSY.RECONVERGENT B0, `(.L_x_0) ;  /* 0x000004f000007945 */ /* 0x000fe20003800200 */
[----:B------:R-:W-:Y:S01]  /*0050*/  UMOV UR4, 0x400 ;  /* 0x0000040000047882 */ /* 0x000fe20000000000 */
[----:B------:R-:W2:Y:S05]  /*0060*/  LDCU.64 UR8, c[0x0][0x358] ;  /* 0x00006b00ff0877ac */ /* 0x000eaa0008000a00 */
[----:B------:R-:W3:Y:S08]  /*0070*/  S2UR UR6, SR_CTAID.X ;  /* 0x00000000000679c3 */ /* 0x000ef00000002500 */
[----:B------:R-:W3:Y:S01]  /*0080*/  LDC R5, c[0x0][0x360] ;  /* 0x0000d800ff057b82 */ /* 0x000ee20000000800 */
[----:B-1----:R-:W-:Y:S01]  /*0090*/  ULEA UR4, UR5, UR4, 0x18 ;  /* 0x0000000405047291 */ /* 0x002fe2000f8ec0ff */
[----:B------:R-:W1:Y:S01]  /*00a0*/  LDCU UR5, c[0x0][0x370] ;  /* 0x00006e00ff0577ac */ /* 0x000e620008000800 */
[C---:B0-----:R-:W-:Y:S01]  /*00b0*/  ISETP.GE.U32.AND P0, PT, R0.reuse, UR7, PT ;  /* 0x0000000700007c0c */ /* 0x041fe2000bf06070 */
[----:B------:R-:W0:Y:S03]  /*00c0*/  LDCU UR7, c[0x0][0x390] ;  /* 0x00007200ff0777ac */ /* 0x000e260008000800 */
[----:B------:R-:W-:Y:S01]  /*00d0*/  LEA R3, R0, UR4, 0x2 ;  /* 0x0000000400037c11 */ /* 0x000fe2000f8e10ff */
[----:B---3--:R-:W-:-:S08]  /*00e0*/  IMAD R7, R5, UR6, R0 ;  /* 0x0000000605077c24 */ /* 0x008fd0000f8e0200 */
[----:B------:R3:W-:Y:S01]  /*00f0*/  @!P0 STS [R3], RZ ;  /* 0x000000ff03008388 */ /* 0x0007e20000000800 */
[----:B-1----:R-:W-:Y:S01]  /*0100*/  IMAD R2, R5, UR5, RZ ;  /* 0x0000000505027c24 */ /* 0x002fe2000f8e02ff */
[----:B------:R-:W-:Y:S01]  /*0110*/  BAR.SYNC.DEFER_BLOCKING 0x0 ;  /* 0x0000000000007b1d */ /* 0x000fe20000010000 */
[----:B0-----:R-:W-:-:S13]  /*0120*/  ISETP.GE.AND P1, PT, R7, UR7, PT ;  /* 0x0000000707007c0c */ /* 0x001fda000bf26270 */
[----:B--23--:R-:W-:Y:S05]  /*0130*/  @P1 BRA `(.L_x_1) ;  /* 0x0000000000fc1947 */ /* 0x00cfea0003800000 */
[----:B------:R-:W0:Y:S01]  /*0140*/  I2F.U32.RP R10, R2 ;  /* 0x00000002000a7306 */ /* 0x000e220000209000 */
[C---:B------:R-:W-:Y:S01]  /*0150*/  IMAD.IADD R6, R2.reuse, 0x1, R7 ;  /* 0x0000000102067824 */ /* 0x040fe200078e0207 */
[----:B------:R-:W-:Y:S01]  /*0160*/  ISETP.NE.U32.AND P3, PT, R2, RZ, PT ;  /* 0x000000ff0200720c */ /* 0x000fe20003f65070 */
[----:B------:R-:W-:Y:S01]  /*0170*/  IMAD.MOV R11, RZ, RZ, -R2 ;  /* 0x000000ffff0b7224 */ /* 0x000fe200078e0a02 */
[----:B------:R-:W-:Y:S02]  /*0180*/  BSSY.RECONVERGENT B1, `(.L_x_2) ;  /* 0x0000026000017945 */ /* 0x000fe40003800200 */
[C---:B------:R-:W-:Y:S02]  /*0190*/  ISETP.GE.AND P1, PT, R6.reuse, UR7, PT ;  /* 0x0000000706007c0c */ /* 0x040fe4000bf26270 */
[----:B------:R-:W-:Y:S02]  /*01a0*/  VIMNMX R9, PT, PT, R6, UR7, !PT ;  /* 0x0000000706097c48 */ /* 0x000fe4000ffe0100 */
[----:B------:R-:W-:-:S04]  /*01b0*/  SEL R8, RZ, 0x1, P1 ;  /* 0x00000001ff087807 */ /* 0x000fc80000800000 */
[----:B------:R-:W-:Y:S01]  /*01c0*/  IADD3 R9, PT, PT, R9, -R6, -R8 ;  /* 0x8000000609097210 */ /* 0x000fe20007ffe808 */
[----:B0-----:R-:W0:Y:S02]  /*01d0*/  MUFU.RCP R10, R10 ;  /* 0x0000000a000a7308 */ /* 0x001e240000001000 */
[----:B0-----:R-:W-:-:S06]  /*01e0*/  VIADD R4, R10, 0xffffffe ;  /* 0x0ffffffe0a047836 */ /* 0x001fcc0000000000 */
[----:B------:R0:W1:Y:S02]  /*01f0*/  F2I.FTZ.U32.TRUNC.NTZ R5, R4 ;  /* 0x0000000400057305 */ /* 0x000064000021f000 */
[----:B0-----:R-:W-:Y:S02]  /*0200*/  IMAD.MOV.U32 R4, RZ, RZ, RZ ;  /* 0x000000ffff047224 */ /* 0x001fe400078e00ff */
[----:B-1----:R-:W-:-:S04]  /*0210*/  IMAD R11, R11, R5, RZ ;  /* 0x000000050b0b7224 */ /* 0x002fc800078e02ff */
[----:B------:R-:W-:-:S06]  /*0220*/  IMAD.HI.U32 R10, R5, R11, R4 ;  /* 0x0000000b050a7227 */ /* 0x000fcc00078e0004 */
[----:B------:R-:W-:-:S05]  /*0230*/  IMAD.HI.U32 R11, R10, R9, RZ ;  /* 0x000000090a0b7227 */ /* 0x000fca00078e00ff */
[----:B------:R-:W-:-:S05]  /*0240*/  IADD3 R4, PT, PT, -R11, RZ, RZ ;  /* 0x000000ff0b047210 */ /* 0x000fca0007ffe1ff */
[----:B------:R-:W-:Y:S02]  /*0250*/  IMAD R9, R2, R4, R9 ;  /* 0x0000000402097224 */ /* 0x000fe400078e0209 */
[----:B------:R-:W0:Y:S03]  /*0260*/  LDC.64 R4, c[0x0][0x380] ;  /* 0x0000e000ff047b82 */ /* 0x000e260000000a00 */
[----:B------:R-:W-:-:S13]  /*0270*/  ISETP.GE.U32.AND P1, PT, R9, R2, PT ;  /* 0x000000020900720c */ /* 0x000fda0003f26070 */
[----:B------:R-:W-:Y:S02]  /*0280*/  @P1 IMAD.IADD R9, R9, 0x1, -R2 ;  /* 0x0000000109091824 */ /* 0x000fe400078e0a02 */
[----:B------:R-:W-:-:S03]  /*0290*/  @P1 VIADD R11, R11, 0x1 ;  /* 0x000000010b0b1836 */ /* 0x000fc60000000000 */
[----:B------:R-:W-:-:S13]  /*02a0*/  ISETP.GE.U32.AND P2, PT, R9, R2, PT ;  /* 0x000000020900720c */ /* 0x000fda0003f46070 */
[----:B------:R-:W-:Y:S01]  /*02b0*/  @P2 VIADD R11, R11, 0x1 ;  /* 0x000000010b0b2836 */ /* 0x000fe20000000000 */
[----:B------:R-:W-:-:S04]  /*02c0*/  @!P3 LOP3.LUT R11, RZ, R2, RZ, 0x33, !PT ;  /* 0x00000002ff0bb212 */ /* 0x000fc800078e33ff */
[----:B------:R-:W-:-:S04]  /*02d0*/  IADD3 R6, PT, PT, R8, R11, RZ ;  /* 0x0000000b08067210 */ /* 0x000fc80007ffe0ff */
[C---:B------:R-:W-:Y:S02]  /*02e0*/  LOP3.LUT R8, R6.reuse, 0x3, RZ, 0xc0, !PT ;  /* 0x0000000306087812 */ /* 0x040fe400078ec0ff */
[----:B------:R-:W-:Y:S02]  /*02f0*/  ISETP.GE.U32.AND P2, PT, R6, 0x3, PT ;  /* 0x000000030600780c */ /* 0x000fe40003f46070 */
[----:B------:R-:W-:-:S13]  /*0300*/  ISETP.NE.AND P1, PT, R8, 0x3, PT ;  /* 0x000000030800780c */ /* 0x000fda0003f25270 */
[----:B0-----:R-:W-:Y:S05]  /*0310*/  @!P1 BRA `(.L_x_3) ;  /* 0x0000000000309947 */ /* 0x001fea0003800000 */
[----:B------:R-:W0:Y:S01]  /*0320*/  LDC.64 R10, c[0x0][0x380] ;  /* 0x0000e000ff0a7b82 */ /* 0x000e220000000a00 */
[----:B------:R-:W-:-:S05]  /*0330*/  VIADD R6, R6, 0x1 ;  /* 0x0000000106067836 */ /* 0x000fca0000000000 */
[----:B------:R-:W-:-:S05]  /*0340*/  LOP3.LUT R6, R6, 0x3, RZ, 0xc0, !PT ;  /* 0x0000000306067812 */ /* 0x000fca00078ec0ff */
[----:B------:R-:W-:-:S07]  /*0350*/  IMAD.MOV R6, RZ, RZ, -R6 ;  /* 0x000000ffff067224 */ /* 0x000fce00078e0a06 */
.L_x_4:
[----:B0-----:R-:W-:-:S06]  /*0360*/  IMAD.WIDE R8, R7, 0x4, R10 ;  /* 0x0000000407087825 */ /* 0x001fcc00078e020a */
[----:B------:R-:W2:Y:S01]  /*0370*/  LDG.E R8, desc[UR8][R8.64] ;  /* 0x0000000808087981 */ /* 0x000ea2000c1e1900 */
[----:B------:R-:W-:Y:S01]  /*0380*/  VIADD R6, R6, 0x1 ;  /* 0x0000000106067836 */ /* 0x000fe20000000000 */
[----:B------:R-:W-:-:S04]  /*0390*/  IADD3 R7, PT, PT, R2, R7, RZ ;  /* 0x0000000702077210 */ /* 0x000fc80007ffe0ff */
[----:B------:R-:W-:Y:S02]  /*03a0*/  ISETP.NE.AND P1, PT, R6, RZ, PT ;  /* 0x000000ff0600720c */ /* 0x000fe40003f25270 */
[----:B-12---:R-:W-:-:S05]  /*03b0*/  LEA R12, R8, UR4, 0x2 ;  /* 0x00000004080c7c11 */ /* 0x006fca000f8e10ff */
[----:B------:R1:W-:Y:S06]  /*03c0*/  ATOMS.POPC.INC.32 RZ, [R12+URZ] ;  /* 0x000000000cff7f8c */ /* 0x0003ec000d8000ff */
[----:B------:R-:W-:Y:S05]  /*03d0*/  @P1 BRA `(.L_x_4) ;  /* 0xfffffffc00e01947 */ /* 0x000fea000383ffff */
.L_x_3:
[----:B------:R-:W-:Y:S05]  /*03e0*/  BSYNC.RECONVERGENT B1 ;  /* 0x0000000000017941 */ /* 0x000fea0003800200 */
.L_x_2:
[----:B------:R-:W-:Y:S05]  /*03f0*/  @!P2 BRA `(.L_x_1) ;  /* 0x00000000004ca947 */ /* 0x000fea0003800000 */
.L_x_5:
[----:B------:R-:W-:-:S04]  /*0400*/  IMAD.WIDE R14, R7, 0x4, R4 ;  /* 0x00000004070e7825 */ /* 0x000fc800078e0204 */
[C---:B------:R-:W-:Y:S02]  /*0410*/  IMAD.WIDE R8, R2.reuse, 0x4, R14 ;  /* 0x0000000402087825 */ /* 0x040fe400078e020e */
[----:B------:R-:W2:Y:S02]  /*0420*/  LDG.E R14, desc[UR8][R14.64] ;  /* 0x000000080e0e7981 */ /* 0x000ea4000c1e1900 */
[C---:B------:R-:W-:Y:S02]  /*0430*/  IMAD.WIDE R10, R2.reuse, 0x4, R8 ;  /* 0x00000004020a7825 */ /* 0x040fe400078e0208 */
[----:B------:R-:W3:Y:S02]  /*0440*/  LDG.E R8, desc[UR8][R8.64] ;  /* 0x0000000808087981 */ /* 0x000ee4000c1e1900 */
[C---:B-1----:R-:W-:Y:S02]  /*0450*/  IMAD.WIDE R12, R2.reuse, 0x4, R10 ;  /* 0x00000004020c7825 */ /* 0x042fe400078e020a */
[----:B------:R-:W4:Y:S04]  /*0460*/  LDG.E R10, desc[UR8][R10.64] ;  /* 0x000000080a0a7981 */ /* 0x000f28000c1e1900 */
[----:B------:R-:W5:Y:S01]  /*0470*/  LDG.E R12, desc[UR8][R12.64] ;  /* 0x000000080c0c7981 */ /* 0x000f62000c1e1900 */
[----:B------:R-:W-:-:S05]  /*0480*/  IMAD R7, R2, 0x4, R7 ;  /* 0x0000000402077824 */ /* 0x000fca00078e0207 */
[----:B------:R-:W-:Y:S02]  /*0490*/  ISETP.GE.AND P1, PT, R7, UR7, PT ;  /* 0x0000000707007c0c */ /* 0x000fe4000bf26270 */
[----:B0-2---:R-:W-:-:S05]  /*04a0*/  LEA R6, R14, UR4, 0x2 ;  /* 0x000000040e067c11 */ /* 0x005fca000f8e10ff */
[----:B------:R0:W-:Y:S01]  /*04b0*/  ATOMS.POPC.INC.32 RZ, [R6+URZ] ;  /* 0x0000000006ff7f8c */ /* 0x0001e2000d8000ff */
[----:B---3--:R-:W-:-:S05]  /*04c0*/  LEA R16, R8, UR4, 0x2 ;  /* 0x0000000408107c11 */ /* 0x008fca000f8e10ff */
[----:B------:R0:W-:Y:S01]  /*04d0*/  ATOMS.POPC.INC.32 RZ, [R16+URZ] ;  /* 0x0000000010ff7f8c */ /* 0x0001e2000d8000ff */
[----:B----4-:R-:W-:Y:S02]  /*04e0*/  LEA R17, R10, UR4, 0x2 ;  /* 0x000000040a117c11 */ /* 0x010fe4000f8e10ff */
[----:B-----5:R-:W-:-:S03]  /*04f0*/  LEA R18, R12, UR4, 0x2 ;  /* 0x000000040c127c11 */ /* 0x020fc6000f8e10ff */
[----:B------:R0:W-:Y:S04]  /*0500*/  ATOMS.POPC.INC.32 RZ, [R17+URZ] ;  /* 0x0000000011ff7f8c */ /* 0x0001e8000d8000ff */
[----:B------:R0:W-:Y:S01]  /*0510*/  ATOMS.POPC.INC.32 RZ, [R18+URZ] ;  /* 0x0000000012ff7f8c */ /* 0x0001e2000d8000ff */
[----:B------:R-:W-:Y:S05]  /*0520*/  @!P1 BRA `(.L_x_5) ;  /* 0xfffffffc00b49947 */ /* 0x000fea000383ffff */
.L_x_1:
[----:B------:R-:W-:Y:S05]  /*0530*/  BSYNC.RECONVERGENT B0 ;  /* 0x0000000000007941 */ /* 0x000fea0003800200 */
.L_x_0:
[----:B------:R-:W-:Y:S06]  /*0540*/  BAR.SYNC.DEFER_BLOCKING 0x0 ;  /* 0x0000000000007b1d */ /* 0x000fec0000010000 */
[----:B------:R-:W-:Y:S05]  /*0550*/  @P0 EXIT ;  /* 0x000000000000094d */ /* 0x000fea0003800000 */
[----:B------:R-:W2:Y:S01]  /*0560*/  LDS R3, [R3] ;  /* 0x0000000003037984 */ /* 0x000ea20000000800 */
[----:B------:R-:W3:Y:S02]  /*0570*/  LDC.64 R4, c[0x0][0x388] ;  /* 0x0000e200ff047b82 */ /* 0x000ee40000000a00 */
[----:B---3--:R-:W-:-:S05]  /*0580*/  IMAD.WIDE.U32 R4, R0, 0x4, R4 ;  /* 0x0000000400047825 */ /* 0x008fca00078e0004 */
[----:B--2---:R-:W-:Y:S01]  /*0590*/  REDG.E.ADD.STRONG.GPU desc[UR8][R4.64], R3 ;  /* 0x000000030400798e */ /* 0x004fe2000c12e108 */
[----:B------:R-:W-:Y:S05]  /*05a0*/  EXIT ;  /* 0x000000000000794d */ /* 0x000fea0003800000 */
.L_x_6:
[----:B------:R-:W-:-:S00]  /*05b0*/  BRA `(.L_x_6) ;  /* 0xfffffffc00fc7947 */ /* 0x000fc0000383ffff */
[----:B------:R-:W-:-:S00]  /*05c0*/  NOP ;  /* 0x0000000000007918 */ /* 0x000fc00000000000 */
        /* <DEDUP_REMOVED lines=11> */
.L_x_11:


//--------------------- .text._Z20counting_sort_kernelPiS_S_S_ii --------------------------
	.section	.text._Z20counting_sort_kernelPiS_S_S_ii,"ax",@progbits
	.align	128
        .global         _Z20counting_sort_kernelPiS_S_S_ii
        .type           _Z20counting_sort_kernelPiS_S_S_ii,@function
        .size           _Z20counting_sort_kernelPiS_S_S_ii,(.L_x_12 - _Z20counting_sort_kernelPiS_S_S_ii)
        .other          _Z20counting_sort_kernelPiS_S_S_ii,@"STO_CUDA_ENTRY STV_DEFAULT"
_Z20counting_sort_kernelPiS_S_S_ii:
.text._Z20counting_sort_kernelPiS_S_S_ii:
[----:B------:R-:W-:Y:S01]  /*0000*/  LDC R1, c[0x0][0x37c] ;  /* 0x0000df00ff017b82 */ /* 0x000fe20000000800 */
[----:B------:R-:W0:Y:S01]  /*0010*/  S2R R11, SR_TID.X ;  /* 0x00000000000b7919 */ /* 0x000e220000002100 */
[----:B------:R-:W1:Y:S01]  /*0020*/  LDCU.64 UR8, c[0x0][0x358] ;  /* 0x00006b00ff0877ac */ /* 0x000e620008000a00 */
[----:B------:R-:W-:-:S05]  /*0030*/  IMAD.MOV.U32 R4, RZ, RZ, RZ ;  /* 0x000000ffff047224 */ /* 0x000fca00078e00ff */
[----:B------:R-:W2:Y:S01]  /*0040*/  S2UR UR5, SR_CgaCtaId ;  /* 0x00000000000579c3 */ /* 0x000ea20000008800 */
[----:B------:R-:W3:Y:S01]  /*0050*/  LDCU UR6, c[0x0][0x3a4] ;  /* 0x00007480ff0677ac */ /* 0x000ee20008000800 */
[----:B0-----:R-:W-:-:S13]  /*0060*/  ISETP.NE.AND P0, PT, R11, RZ, PT ;  /* 0x000000ff0b00720c */ /* 0x001fda0003f05270 */
[----:B------:R-:W0:Y:S01]  /*0070*/  @P0 LDC.64 R2, c[0x0][0x390] ;  /* 0x0000e400ff020b82 */ /* 0x000e220000000a00 */
[----:B------:R-:W-:-:S05]  /*0080*/  @P0 IADD3 R5, PT, PT, R11, -0x1, RZ ;  /* 0xffffffff0b050810 */ /* 0x000fca0007ffe0ff */
[----:B0-----:R-:W-:-:S05]  /*0090*/  @P0 IMAD.WIDE.U32 R2, R5, 0x4, R2 ;  /* 0x0000000405020825 */ /* 0x001fca00078e0002 */
[----:B-1----:R-:W4:Y:S01]  /*00a0*/  @P0 LDG.E R4, desc[UR8][R2.64] ;  /* 0x0000000802040981 */ /* 0x002f22000c1e1900 */
[----:B------:R-:W-:Y:S01]  /*00b0*/  UMOV UR4, 0x400 ;  /* 0x0000040000047882 */ /* 0x000fe20000000000 */
[----:B------:R-:W0:Y:S01]  /*00c0*/  S2UR UR7, SR_CTAID.X ;  /* 0x00000000000779c3 */ /* 0x000e220000002500 */
[----:B--2---:R-:W-:Y:S01]  /*00d0*/  ULEA UR4, UR5, UR4, 0x18 ;  /* 0x0000000405047291 */ /* 0x004fe2000f8ec0ff */
[----:B------:R-:W-:Y:S01]  /*00e0*/  HFMA2 R6, -RZ, RZ, 0, 0 ;  /* 0x00000000ff067431 */ /* 0x000fe200000001ff */
[----:B---3--:R-:W-:Y:S02]  /*00f0*/  UISETP.GE.AND UP0, UPT, UR6, 0x1, UPT ;  /* 0x000000010600788c */ /* 0x008fe4000bf06270 */
[----:B------:R-:W-:Y:S02]  /*0100*/  UIADD3 UR5, UPT, UPT, UR6, 0x1, URZ ;  /* 0x0000000106057890 */ /* 0x000fe4000fffe0ff */
[----:B------:R-:W-:Y:S01]  /*0110*/  LEA R5, R11, UR4, 0x2 ;  /* 0x000000040b057c11 */ /* 0x000fe2000f8e10ff */
[----:B------:R-:W0:Y:S02]  /*0120*/  LDC R0, c[0x0][0x360] ;  /* 0x0000d800ff007b82 */ /* 0x000e240000000800 */
[----:B0-----:R-:W-:-:S02]  /*0130*/  IMAD R0, R0, UR7, R11 ;  /* 0x0000000700007c24 */ /* 0x001fc4000f8e020b */
[----:B----4-:R0:W-:Y:S01]  /*0140*/  STS [R5], R4 ;  /* 0x0000000405007388 */ /* 0x0101e20000000800 */
[----:B------:R-:W-:Y:S05]  /*0150*/  BRA.U !UP0, `(.L_x_7) ;  /* 0x0000000108507547 */ /* 0x000fea000b800000 */
[----:B------:R-:W-:Y:S01]  /*0160*/  IMAD.MOV.U32 R6, RZ, RZ, RZ ;  /* 0x000000ffff067224 */ /* 0x000fe200078e00ff */
[----:B------:R-:W1:Y:S01]  /*0170*/  LDCU UR10, c[0x0][0x3a4] ;  /* 0x00007480ff0a77ac */ /* 0x000e620008000800 */
[----:B------:R-:W-:Y:S01]  /*0180*/  USHF.L.U32 UR7, UR5, 0x2, URZ ;  /* 0x0000000205077899 */ /* 0x000fe200080006ff */
[----:B------:R-:W-:-:S11]  /*0190*/  UMOV UR6, 0x1 ;  /* 0x0000000100067882 */ /* 0x000fd60000000000 */
.L_x_8:
[----:B------:R-:W-:Y:S01]  /*01a0*/  BAR.SYNC.DEFER_BLOCKING 0x0 ;  /* 0x0000000000007b1d */ /* 0x000fe20000010000 */
[C---:B0-2---:R-:W-:Y:S01]  /*01b0*/  IMAD R4, R6.reuse, UR5, RZ ;  /* 0x0000000506047c24 */ /* 0x045fe2000f8e02ff */
[----:B------:R-:W-:Y:S02]  /*01c0*/  ISETP.GE.U32.AND P0, PT, R11, UR6, PT ;  /* 0x000000060b007c0c */ /* 0x000fe4000bf06070 */
[----:B------:R-:W-:Y:S02]  /*01d0*/  LOP3.LUT R6, R6, 0x1, RZ, 0x3c, !PT ;  /* 0x0000000106067812 */ /* 0x000fe400078e3cff */
[----:B------:R-:W-:-:S03]  /*01e0*/  LEA R2, R4, R5, 0x2 ;  /* 0x0000000504027211 */ /* 0x000fc600078e10ff */
[----:B------:R-:W-:-:S06]  /*01f0*/  IMAD R7, R6, UR7, R5 ;  /* 0x0000000706077c24 */ /* 0x000fcc000f8e0205 */
[----:B------:R-:W-:Y:S01]  /*0200*/  @P0 IADD3 R3, PT, PT, R4, -UR6, R11 ;  /* 0x8000000604030c10 */ /* 0x000fe2000fffe00b */
[----:B------:R-:W-:-:S03]  /*0210*/  USHF.L.U32 UR6, UR6, 0x1, URZ ;  /* 0x0000000106067899 */ /* 0x000fc600080006ff */
[----:B------:R-:W-:Y:S01]  /*0220*/  @P0 LEA R3, R3, UR4, 0x2 ;  /* 0x0000000403030c11 */ /* 0x000fe2000f8e10ff */
[----:B-1----:R-:W-:Y:S01]  /*0230*/  UISETP.GT.AND UP0, UPT, UR6, UR10, UPT ;  /* 0x0000000a0600728c */ /* 0x002fe2000bf04270 */
[----:B------:R-:W0:Y:S04]  /*0240*/  LDS R2, [R2] ;  /* 0x0000000002027984 */ /* 0x000e280000000800 */
[----:B0-----:R-:W-:Y:S04]  /*0250*/  STS [R7], R2 ;  /* 0x0000000207007388 */ /* 0x001fe80000000800 */
[----:B------:R-:W0:Y:S02]  /*0260*/  @P0 LDS R3, [R3] ;  /* 0x0000000003030984 */ /* 0x000e240000000800 */
[----:B0-----:R-:W-:-:S05]  /*0270*/  @P0 IMAD.IADD R4, R2, 0x1, R3 ;  /* 0x0000000102040824 */ /* 0x001fca00078e0203 */
[----:B------:R2:W-:Y:S01]  /*0280*/  @P0 STS [R7], R4 ;  /* 0x0000000407000388 */ /* 0x0005e20000000800 */
[----:B------:R-:W-:Y:S05]  /*0290*/  BRA.U !UP0, `(.L_x_8) ;  /* 0xfffffffd08c07547 */ /* 0x000fea000b83ffff */
.L_x_7:
[----:B------:R-:W-:Y:S01]  /*02a0*/  BAR.SYNC.DEFER_BLOCKING 0x0 ;  /* 0x0000000000007b1d */ /* 0x000fe20000010000 */
[----:B------:R-:W-:-:S05]  /*02b0*/  IMAD R6, R6, UR5, RZ ;  /* 0x0000000506067c24 */ /* 0x000fca000f8e02ff */
[----:B------:R-:W-:Y:S02]  /*02c0*/  LEA R8, R6, R5, 0x2 ;  /* 0x0000000506087211 */ /* 0x000fe400078e10ff */
[----:B--2---:R-:W1:Y:S08]  /*02d0*/  LDC.64 R6, c[0x0][0x398] ;  /* 0x0000e600ff067b82 */ /* 0x004e700000000a00 */
[----:B0-----:R-:W0:Y:S01]  /*02e0*/  LDC.64 R4, c[0x0][0x390] ;  /* 0x0000e400ff047b82 */ /* 0x001e220000000a00 */
[----:B------:R-:W2:Y:S01]  /*02f0*/  LDS R9, [R8] ;  /* 0x0000000008097984 */ /* 0x000ea20000000800 */
[----:B-1----:R-:W-:-:S04]  /*0300*/  IMAD.WIDE.U32 R2, R11, 0x4, R6 ;  /* 0x000000040b027825 */ /* 0x002fc800078e0006 */
[----:B0-----:R-:W-:Y:S01]  /*0310*/  IMAD.WIDE R4, R0, 0x4, R4 ;  /* 0x0000000400047825 */ /* 0x001fe200078e0204 */
[----:B--2---:R0:W-:Y:S04]  /*0320*/  STG.E desc[UR8][R2.64], R9 ;  /* 0x0000000902007986 */ /* 0x0041e8000c101908 */
[----:B------:R-:W2:Y:S02]  /*0330*/  LDG.E R10, desc[UR8][R4.64] ;  /* 0x00000008040a7981 */ /* 0x000ea4000c1e1900 */
[----:B--2---:R-:W-:-:S13]  /*0340*/  ISETP.GE.AND P0, PT, R10, 0x1, PT ;  /* 0x000000010a00780c */ /* 0x004fda0003f06270 */
[----:B0-----:R-:W-:Y:S05]  /*0350*/  @!P0 EXIT ;  /* 0x000000000000894d */ /* 0x001fea0003800000 */
[----:B------:R-:W-:Y:S02]  /*0360*/  IMAD.WIDE R2, R0, 0x4, R6 ;  /* 0x0000000400027825 */ /* 0x000fe400078e0206 */
[----:B------:R-:W0:Y:S03]  /*0370*/  LDC.64 R6, c[0x0][0x388] ;  /* 0x0000e200ff067b82 */ /* 0x000e260000000a00 */
[----:B------:R1:W5:Y:S01]  /*0380*/  LDG.E R8, desc[UR8][R2.64] ;  /* 0x0000000802087981 */ /* 0x000362000c1e1900 */
[----:B------:R-:W-:-:S07]  /*0390*/  IMAD.MOV.U32 R9, RZ, RZ, RZ ;  /* 0x000000ffff097224 */ /* 0x000fce00078e00ff */
.L_x_9:
[----:B-1---5:R-:W-:-:S05]  /*03a0*/  IADD3 R3, PT, PT, R8, R9, RZ ;  /* 0x0000000908037210 */ /* 0x022fca0007ffe0ff */
[----:B0-----:R-:W-:-:S05]  /*03b0*/  IMAD.WIDE R2, R3, 0x4, R6 ;  /* 0x0000000403027825 */ /* 0x001fca00078e0206 */
[----:B------:R2:W-:Y:S04]  /*03c0*/  STG.E desc[UR8][R2.64], R0 ;  /* 0x0000000002007986 */ /* 0x0005e8000c101908 */
[----:B------:R-:W3:Y:S01]  /*03d0*/  LDG.E R10, desc[UR8][R4.64] ;  /* 0x00000008040a7981 */ /* 0x000ee2000c1e1900 */
[----:B------:R-:W-:-:S04]  /*03e0*/  IADD3 R9, PT, PT, R9, 0x1, RZ ;  /* 0x0000000109097810 */ /* 0x000fc80007ffe0ff */
[----:B---3--:R-:W-:-:S13]  /*03f0*/  ISETP.GE.AND P0, PT, R9, R10, PT ;  /* 0x0000000a0900720c */ /* 0x008fda0003f06270 */
[----:B--2---:R-:W-:Y:S05]  /*0400*/  @!P0 BRA `(.L_x_9) ;  /* 0xfffffffc00e48947 */ /* 0x004fea000383ffff */
[----:B------:R-:W-:Y:S05]  /*0410*/  EXIT ;  /* 0x000000000000794d */ /* 0x000fea0003800000 */
.L_x_10:
        /* <DEDUP_REMOVED lines=14> */
.L_x_12:


//--------------------- .nv.shared._Z21histogram_kernel_fastPiS_ii --------------------------
	.section	.nv.shared._Z21histogram_kernel_fastPiS_ii,"aw",@nobits
	.sectionflags	@""
	.align	16
	.zero		1024


//--------------------- .nv.shared.reserved.0     --------------------------
	.section	.nv.shared.reserved.0,"aw",@nobits
	.weak		__nv_reservedSMEM_offset_0_alias
	.size		__nv_reservedSMEM_offset_0_alias, 0, 64
	.other		__nv_reservedSMEM_offset_0_alias,@"STO_CUDA_RESERVED_SHARED STV_DEFAULT"
__nv_reservedSMEM_offset_0_alias:
	.zero		0
	.zero		64


//--------------------- .nv.shared._Z20counting_sort_kernelPiS_S_S_ii --------------------------
	.section	.nv.shared._Z20counting_sort_kernelPiS_S_S_ii,"aw",@nobits
	.sectionflags	@""
	.align	16
	.zero		1024


//--------------------- .nv.constant0._Z21histogram_kernel_fastPiS_ii --------------------------
	.section	.nv.constant0._Z21histogram_kernel_fastPiS_ii,"a",@progbits
	.sectionflags	@""
	.align	4
.nv.constant0._Z21histogram_kernel_fastPiS_ii:
	.zero		920


//--------------------- .nv.constant0._Z20counting_sort_kernelPiS_S_S_ii --------------------------
	.section	.nv.constant0._Z20counting_sort_kernelPiS_S_S_ii,"a",@progbits
	.sectionflags	@""
	.align	4
.nv.constant0._Z20counting_sort_kernelPiS_S_S_ii:
	.zero		936


//--------------------- SYMBOLS --------------------------

	.type		.nv.reservedSmem.offset0,@object
	.size		.nv.reservedSmem.offset0,0x4
	.type		.nv.reservedSmem.cap,@object
	.size		.nv.reservedSmem.cap,0x4
